//
// Generated by NVIDIA NVVM Compiler
//
// Compiler Build ID: CL-36424714
// Cuda compilation tools, release 13.0, V13.0.88
// Based on NVVM 20.0.0
//

.version 9.0
.target sm_100
.address_size 64

	// .globl	_Z12vecAddKernelPfS_S_i
// _ZZ13dotProdKernelPfS_S_iE4temp has been demoted

.visible .entry _Z12vecAddKernelPfS_S_i(
	.param .u64 .ptr .align 1 _Z12vecAddKernelPfS_S_i_param_0,
	.param .u64 .ptr .align 1 _Z12vecAddKernelPfS_S_i_param_1,
	.param .u64 .ptr .align 1 _Z12vecAddKernelPfS_S_i_param_2,
	.param .u32 _Z12vecAddKernelPfS_S_i_param_3
)
{
	.reg .pred 	%p<2>;
	.reg .b32 	%r<6>;
	.reg .b32 	%f<4>;
	.reg .b64 	%rd<11>;

	ld.param.u64 	%rd1, [_Z12vecAddKernelPfS_S_i_param_0];
	ld.param.u64 	%rd2, [_Z12vecAddKernelPfS_S_i_param_1];
	ld.param.u64 	%rd3, [_Z12vecAddKernelPfS_S_i_param_2];
	ld.param.u32 	%r2, [_Z12vecAddKernelPfS_S_i_param_3];
	mov.u32 	%r3, %ctaid.x;
	mov.u32 	%r4, %ntid.x;
	mov.u32 	%r5, %tid.x;
	mad.lo.s32 	%r1, %r3, %r4, %r5;
	setp.ge.s32 	%p1, %r1, %r2;
	@%p1 bra 	$L__BB0_2;
	cvta.to.global.u64 	%rd4, %rd1;
	cvta.to.global.u64 	%rd5, %rd2;
	cvta.to.global.u64 	%rd6, %rd3;
	mul.wide.s32 	%rd7, %r1, 4;
	add.s64 	%rd8, %rd4, %rd7;
	ld.global.f32 	%f1, [%rd8];
	add.s64 	%rd9, %rd5, %rd7;
	ld.global.f32 	%f2, [%rd9];
	add.f32 	%f3, %f1, %f2;
	add.s64 	%rd10, %rd6, %rd7;
	st.global.f32 	[%rd10], %f3;
$L__BB0_2:
	ret;

}
	// .globl	_Z13vecDiffKernelPfS_S_i
.visible .entry _Z13vecDiffKernelPfS_S_i(
	.param .u64 .ptr .align 1 _Z13vecDiffKernelPfS_S_i_param_0,
	.param .u64 .ptr .align 1 _Z13vecDiffKernelPfS_S_i_param_1,
	.param .u64 .ptr .align 1 _Z13vecDiffKernelPfS_S_i_param_2,
	.param .u32 _Z13vecDiffKernelPfS_S_i_param_3
)
{
	.reg .pred 	%p<2>;
	.reg .b32 	%r<6>;
	.reg .b32 	%f<4>;
	.reg .b64 	%rd<11>;

	ld.param.u64 	%rd1, [_Z13vecDiffKernelPfS_S_i_param_0];
	ld.param.u64 	%rd2, [_Z13vecDiffKernelPfS_S_i_param_1];
	ld.param.u64 	%rd3, [_Z13vecDiffKernelPfS_S_i_param_2];
	ld.param.u32 	%r2, [_Z13vecDiffKernelPfS_S_i_param_3];
	mov.u32 	%r3, %ctaid.x;
	mov.u32 	%r4, %ntid.x;
	mov.u32 	%r5, %tid.x;
	mad.lo.s32 	%r1, %r3, %r4, %r5;
	setp.ge.s32 	%p1, %r1, %r2;
	@%p1 bra 	$L__BB1_2;
	cvta.to.global.u64 	%rd4, %rd1;
	cvta.to.global.u64 	%rd5, %rd2;
	cvta.to.global.u64 	%rd6, %rd3;
	mul.wide.s32 	%rd7, %r1, 4;
	add.s64 	%rd8, %rd4, %rd7;
	ld.global.f32 	%f1, [%rd8];
	add.s64 	%rd9, %rd5, %rd7;
	ld.global.f32 	%f2, [%rd9];
	sub.f32 	%f3, %f1, %f2;
	add.s64 	%rd10, %rd6, %rd7;
	st.global.f32 	[%rd10], %f3;
$L__BB1_2:
	ret;

}
	// .globl	_Z19matrixVecMultKernelPfS_S_ii
.visible .entry _Z19matrixVecMultKernelPfS_S_ii(
	.param .u64 .ptr .align 1 _Z19matrixVecMultKernelPfS_S_ii_param_0,
	.param .u64 .ptr .align 1 _Z19matrixVecMultKernelPfS_S_ii_param_1,
	.param .u64 .ptr .align 1 _Z19matrixVecMultKernelPfS_S_ii_param_2,
	.param .u32 _Z19matrixVecMultKernelPfS_S_ii_param_3,
	.param .u32 _Z19matrixVecMultKernelPfS_S_ii_param_4
)
{
	.reg .pred 	%p<11>;
	.reg .b32 	%r<38>;
	.reg .b32 	%f<112>;
	.reg .b64 	%rd<31>;

	ld.param.u64 	%rd11, [_Z19matrixVecMultKernelPfS_S_ii_param_0];
	ld.param.u64 	%rd12, [_Z19matrixVecMultKernelPfS_S_ii_param_1];
	ld.param.u64 	%rd10, [_Z19matrixVecMultKernelPfS_S_ii_param_2];
	ld.param.u32 	%r24, [_Z19matrixVecMultKernelPfS_S_ii_param_3];
	ld.param.u32 	%r23, [_Z19matrixVecMultKernelPfS_S_ii_param_4];
	cvta.to.global.u64 	%rd1, %rd12;
	cvta.to.global.u64 	%rd2, %rd11;
	mov.u32 	%r25, %ctaid.x;
	mov.u32 	%r26, %ntid.x;
	mov.u32 	%r27, %tid.x;
	mad.lo.s32 	%r1, %r25, %r26, %r27;
	setp.ge.s32 	%p1, %r1, %r24;
	@%p1 bra 	$L__BB2_15;
	setp.lt.s32 	%p2, %r23, 1;
	mov.f32 	%f111, 0f00000000;
	@%p2 bra 	$L__BB2_14;
	mul.lo.s32 	%r2, %r23, %r1;
	and.b32  	%r3, %r23, 15;
	setp.lt.u32 	%p3, %r23, 16;
	mov.f32 	%f111, 0f00000000;
	mov.b32 	%r34, 0;
	@%p3 bra 	$L__BB2_5;
	and.b32  	%r34, %r23, 2147483632;
	neg.s32 	%r32, %r34;
	add.s64 	%rd3, %rd2, 32;
	add.s64 	%rd29, %rd1, 32;
	mov.f32 	%f111, 0f00000000;
	mov.u32 	%r31, %r2;
$L__BB2_4:
	.pragma "nounroll";
	mul.wide.s32 	%rd13, %r31, 4;
	add.s64 	%rd14, %rd3, %rd13;
	ld.global.f32 	%f18, [%rd14+-32];
	ld.global.f32 	%f19, [%rd29+-32];
	fma.rn.f32 	%f20, %f18, %f19, %f111;
	ld.global.f32 	%f21, [%rd14+-28];
	ld.global.f32 	%f22, [%rd29+-28];
	fma.rn.f32 	%f23, %f21, %f22, %f20;
	ld.global.f32 	%f24, [%rd14+-24];
	ld.global.f32 	%f25, [%rd29+-24];
	fma.rn.f32 	%f26, %f24, %f25, %f23;
	ld.global.f32 	%f27, [%rd14+-20];
	ld.global.f32 	%f28, [%rd29+-20];
	fma.rn.f32 	%f29, %f27, %f28, %f26;
	ld.global.f32 	%f30, [%rd14+-16];
	ld.global.f32 	%f31, [%rd29+-16];
	fma.rn.f32 	%f32, %f30, %f31, %f29;
	ld.global.f32 	%f33, [%rd14+-12];
	ld.global.f32 	%f34, [%rd29+-12];
	fma.rn.f32 	%f35, %f33, %f34, %f32;
	ld.global.f32 	%f36, [%rd14+-8];
	ld.global.f32 	%f37, [%rd29+-8];
	fma.rn.f32 	%f38, %f36, %f37, %f35;
	ld.global.f32 	%f39, [%rd14+-4];
	ld.global.f32 	%f40, [%rd29+-4];
	fma.rn.f32 	%f41, %f39, %f40, %f38;
	ld.global.f32 	%f42, [%rd14];
	ld.global.f32 	%f43, [%rd29];
	fma.rn.f32 	%f44, %f42, %f43, %f41;
	ld.global.f32 	%f45, [%rd14+4];
	ld.global.f32 	%f46, [%rd29+4];
	fma.rn.f32 	%f47, %f45, %f46, %f44;
	ld.global.f32 	%f48, [%rd14+8];
	ld.global.f32 	%f49, [%rd29+8];
	fma.rn.f32 	%f50, %f48, %f49, %f47;
	ld.global.f32 	%f51, [%rd14+12];
	ld.global.f32 	%f52, [%rd29+12];
	fma.rn.f32 	%f53, %f51, %f52, %f50;
	ld.global.f32 	%f54, [%rd14+16];
	ld.global.f32 	%f55, [%rd29+16];
	fma.rn.f32 	%f56, %f54, %f55, %f53;
	ld.global.f32 	%f57, [%rd14+20];
	ld.global.f32 	%f58, [%rd29+20];
	fma.rn.f32 	%f59, %f57, %f58, %f56;
	ld.global.f32 	%f60, [%rd14+24];
	ld.global.f32 	%f61, [%rd29+24];
	fma.rn.f32 	%f62, %f60, %f61, %f59;
	ld.global.f32 	%f63, [%rd14+28];
	ld.global.f32 	%f64, [%rd29+28];
	fma.rn.f32 	%f111, %f63, %f64, %f62;
	add.s32 	%r32, %r32, 16;
	add.s32 	%r31, %r31, 16;
	add.s64 	%rd29, %rd29, 64;
	setp.ne.s32 	%p4, %r32, 0;
	@%p4 bra 	$L__BB2_4;
$L__BB2_5:
	setp.eq.s32 	%p5, %r3, 0;
	@%p5 bra 	$L__BB2_14;
	and.b32  	%r11, %r23, 7;
	setp.lt.u32 	%p6, %r3, 8;
	@%p6 bra 	$L__BB2_8;
	add.s32 	%r29, %r34, %r2;
	mul.wide.s32 	%rd15, %r29, 4;
	add.s64 	%rd16, %rd2, %rd15;
	ld.global.f32 	%f66, [%rd16];
	mul.wide.u32 	%rd17, %r34, 4;
	add.s64 	%rd18, %rd1, %rd17;
	ld.global.f32 	%f67, [%rd18];
	fma.rn.f32 	%f68, %f66, %f67, %f111;
	ld.global.f32 	%f69, [%rd16+4];
	ld.global.f32 	%f70, [%rd18+4];
	fma.rn.f32 	%f71, %f69, %f70, %f68;
	ld.global.f32 	%f72, [%rd16+8];
	ld.global.f32 	%f73, [%rd18+8];
	fma.rn.f32 	%f74, %f72, %f73, %f71;
	ld.global.f32 	%f75, [%rd16+12];
	ld.global.f32 	%f76, [%rd18+12];
	fma.rn.f32 	%f77, %f75, %f76, %f74;
	ld.global.f32 	%f78, [%rd16+16];
	ld.global.f32 	%f79, [%rd18+16];
	fma.rn.f32 	%f80, %f78, %f79, %f77;
	ld.global.f32 	%f81, [%rd16+20];
	ld.global.f32 	%f82, [%rd18+20];
	fma.rn.f32 	%f83, %f81, %f82, %f80;
	ld.global.f32 	%f84, [%rd16+24];
	ld.global.f32 	%f85, [%rd18+24];
	fma.rn.f32 	%f86, %f84, %f85, %f83;
	ld.global.f32 	%f87, [%rd16+28];
	ld.global.f32 	%f88, [%rd18+28];
	fma.rn.f32 	%f111, %f87, %f88, %f86;
	add.s32 	%r34, %r34, 8;
$L__BB2_8:
	setp.eq.s32 	%p7, %r11, 0;
	@%p7 bra 	$L__BB2_14;
	and.b32  	%r14, %r23, 3;
	setp.lt.u32 	%p8, %r11, 4;
	@%p8 bra 	$L__BB2_11;
	add.s32 	%r30, %r34, %r2;
	mul.wide.s32 	%rd19, %r30, 4;
	add.s64 	%rd20, %rd2, %rd19;
	ld.global.f32 	%f90, [%rd20];
	mul.wide.u32 	%rd21, %r34, 4;
	add.s64 	%rd22, %rd1, %rd21;
	ld.global.f32 	%f91, [%rd22];
	fma.rn.f32 	%f92, %f90, %f91, %f111;
	ld.global.f32 	%f93, [%rd20+4];
	ld.global.f32 	%f94, [%rd22+4];
	fma.rn.f32 	%f95, %f93, %f94, %f92;
	ld.global.f32 	%f96, [%rd20+8];
	ld.global.f32 	%f97, [%rd22+8];
	fma.rn.f32 	%f98, %f96, %f97, %f95;
	ld.global.f32 	%f99, [%rd20+12];
	ld.global.f32 	%f100, [%rd22+12];
	fma.rn.f32 	%f111, %f99, %f100, %f98;
	add.s32 	%r34, %r34, 4;
$L__BB2_11:
	setp.eq.s32 	%p9, %r14, 0;
	@%p9 bra 	$L__BB2_14;
	mul.wide.u32 	%rd23, %r34, 4;
	add.s64 	%rd30, %rd1, %rd23;
	add.s32 	%r37, %r34, %r2;
	neg.s32 	%r36, %r14;
$L__BB2_13:
	.pragma "nounroll";
	mul.wide.s32 	%rd24, %r37, 4;
	add.s64 	%rd25, %rd2, %rd24;
	ld.global.f32 	%f101, [%rd25];
	ld.global.f32 	%f102, [%rd30];
	fma.rn.f32 	%f111, %f101, %f102, %f111;
	add.s64 	%rd30, %rd30, 4;
	add.s32 	%r37, %r37, 1;
	add.s32 	%r36, %r36, 1;
	setp.ne.s32 	%p10, %r36, 0;
	@%p10 bra 	$L__BB2_13;
$L__BB2_14:
	cvta.to.global.u64 	%rd26, %rd10;
	mul.wide.s32 	%rd27, %r1, 4;
	add.s64 	%rd28, %rd26, %rd27;
	st.global.f32 	[%rd28], %f111;
$L__BB2_15:
	ret;

}
	// .globl	_Z16scalarProdKernelPffS_i
.visible .entry _Z16scalarProdKernelPffS_i(
	.param .u64 .ptr .align 1 _Z16scalarProdKernelPffS_i_param_0,
	.param .f32 _Z16scalarProdKernelPffS_i_param_1,
	.param .u64 .ptr .align 1 _Z16scalarProdKernelPffS_i_param_2,
	.param .u32 _Z16scalarProdKernelPffS_i_param_3
)
{
	.reg .pred 	%p<2>;
	.reg .b32 	%r<6>;
	.reg .b32 	%f<4>;
	.reg .b64 	%rd<8>;

	ld.param.u64 	%rd1, [_Z16scalarProdKernelPffS_i_param_0];
	ld.param.f32 	%f1, [_Z16scalarProdKernelPffS_i_param_1];
	ld.param.u64 	%rd2, [_Z16scalarProdKernelPffS_i_param_2];
	ld.param.u32 	%r2, [_Z16scalarProdKernelPffS_i_param_3];
	mov.u32 	%r3, %ctaid.x;
	mov.u32 	%r4, %ntid.x;
	mov.u32 	%r5, %tid.x;
	mad.lo.s32 	%r1, %r3, %r4, %r5;
	setp.ge.s32 	%p1, %r1, %r2;
	@%p1 bra 	$L__BB3_2;
	cvta.to.global.u64 	%rd3, %rd1;
	cvta.to.global.u64 	%rd4, %rd2;
	mul.wide.s32 	%rd5, %r1, 4;
	add.s64 	%rd6, %rd3, %rd5;
	ld.global.f32 	%f2, [%rd6];
	mul.f32 	%f3, %f1, %f2;
	add.s64 	%rd7, %rd4, %rd5;
	st.global.f32 	[%rd7], %f3;
$L__BB3_2:
	ret;

}
	// .globl	_Z13dotProdKernelPfS_S_i
.visible .entry _Z13dotProdKernelPfS_S_i(
	.param .u64 .ptr .align 1 _Z13dotProdKernelPfS_S_i_param_0,
	.param .u64 .ptr .align 1 _Z13dotProdKernelPfS_S_i_param_1,
	.param .u64 .ptr .align 1 _Z13dotProdKernelPfS_S_i_param_2,
	.param .u32 _Z13dotProdKernelPfS_S_i_param_3
)
{
	.reg .pred 	%p<6>;
	.reg .b32 	%r<15>;
	.reg .b32 	%f<9>;
	.reg .b64 	%rd<10>;
	// demoted variable
	.shared .align 4 .b8 _ZZ13dotProdKernelPfS_S_iE4temp[1024];
	ld.param.u64 	%rd1, [_Z13dotProdKernelPfS_S_i_param_0];
	ld.param.u64 	%rd2, [_Z13dotProdKernelPfS_S_i_param_1];
	ld.param.u64 	%rd3, [_Z13dotProdKernelPfS_S_i_param_2];
	ld.param.u32 	%r7, [_Z13dotProdKernelPfS_S_i_param_3];
	mov.u32 	%r8, %ctaid.x;
	mov.u32 	%r14, %ntid.x;
	mov.u32 	%r2, %tid.x;
	mad.lo.s32 	%r3, %r8, %r14, %r2;
	setp.ge.s32 	%p1, %r3, %r7;
	shl.b32 	%r9, %r2, 2;
	mov.u32 	%r10, _ZZ13dotProdKernelPfS_S_iE4temp;
	add.s32 	%r4, %r10, %r9;
	@%p1 bra 	$L__BB4_2;
	cvta.to.global.u64 	%rd4, %rd1;
	cvta.to.global.u64 	%rd5, %rd2;
	mul.wide.s32 	%rd6, %r3, 4;
	add.s64 	%rd7, %rd4, %rd6;
	ld.global.f32 	%f1, [%rd7];
	add.s64 	%rd8, %rd5, %rd6;
	ld.global.f32 	%f2, [%rd8];
	mul.f32 	%f3, %f1, %f2;
	st.shared.f32 	[%r4], %f3;
	bra.uni 	$L__BB4_3;
$L__BB4_2:
	mov.b32 	%r11, 0;
	st.shared.u32 	[%r4], %r11;
$L__BB4_3:
	bar.sync 	0;
	setp.lt.u32 	%p2, %r14, 2;
	@%p2 bra 	$L__BB4_7;
$L__BB4_4:
	shr.u32 	%r6, %r14, 1;
	setp.ge.u32 	%p3, %r2, %r6;
	@%p3 bra 	$L__BB4_6;
	shl.b32 	%r12, %r6, 2;
	add.s32 	%r13, %r4, %r12;
	ld.shared.f32 	%f4, [%r13];
	ld.shared.f32 	%f5, [%r4];
	add.f32 	%f6, %f4, %f5;
	st.shared.f32 	[%r4], %f6;
$L__BB4_6:
	bar.sync 	0;
	setp.gt.u32 	%p4, %r14, 3;
	mov.u32 	%r14, %r6;
	@%p4 bra 	$L__BB4_4;
$L__BB4_7:
	setp.ne.s32 	%p5, %r2, 0;
	@%p5 bra 	$L__BB4_9;
	ld.shared.f32 	%f7, [_ZZ13dotProdKernelPfS_S_iE4temp];
	cvta.to.global.u64 	%rd9, %rd3;
	atom.global.add.f32 	%f8, [%rd9], %f7;
$L__BB4_9:
	ret;

}


// ===== COMPILED SASS (sm_100) =====

	.target	sm_100

	.elftype	@"ET_EXEC"


//--------------------- .note.nv.tkinfo           --------------------------
	.section	.note.nv.tkinfo,"",@"SHT_NOTE"
	.sectionflags	@"SHF_NOTE_NV_TKINFO"
	.tkinfo
        /*0018*/ 	.word	0x00000002
        /*0030*/ 	.string	""
        /*0030*/ 	.string	"ptxas"
        /*0030*/ 	.string	"Cuda compilation tools, release 13.0, V13.0.88"
        /*0030*/ 	.string	"Build cuda_13.0.r13.0/compiler.36424714_0"
        /*0030*/ 	.string	"-arch sm_100 -m 64 "



//--------------------- .note.nv.cuinfo           --------------------------
	.section	.note.nv.cuinfo,"",@"SHT_NOTE"
	.sectionflags	@"SHF_NOTE_NV_CUINFO"
        /*0018*/ 	.short	0x0002
        /*001a*/ 	.short	0x0064
        /*001c*/ 	.short	0x0082
	.zero		2


//--------------------- .nv.info                  --------------------------
	.section	.nv.info,"",@"SHT_CUDA_INFO"
	.align	4


	//----- nvinfo : EIATTR_REGCOUNT
	.align		4
        /*0000*/ 	.byte	0x04, 0x2f
        /*0002*/ 	.short	(.L_1 - .L_0)
	.align		4
.L_0:
        /*0004*/ 	.word	index@(_Z12vecAddKernelPfS_S_i)
        /*0008*/ 	.word	0x0000000c


	//----- nvinfo : EIATTR_FRAME_SIZE
	.align		4
.L_1:
        /*000c*/ 	.byte	0x04, 0x11
        /*000e*/ 	.short	(.L_3 - .L_2)
	.align		4
.L_2:
        /*0010*/ 	.word	index@(_Z12vecAddKernelPfS_S_i)
        /*0014*/ 	.word	0x00000000


	//----- nvinfo : EIATTR_REGCOUNT
	.align		4
.L_3:
        /*0018*/ 	.byte	0x04, 0x2f
        /*001a*/ 	.short	(.L_5 - .L_4)
	.align		4
.L_4:
        /*001c*/ 	.word	index@(_Z13vecDiffKernelPfS_S_i)
        /*0020*/ 	.word	0x0000000c


	//----- nvinfo : EIATTR_FRAME_SIZE
	.align		4
.L_5:
        /*0024*/ 	.byte	0x04, 0x11
        /*0026*/ 	.short	(.L_7 - .L_6)
	.align		4
.L_6:
        /*0028*/ 	.word	index@(_Z13vecDiffKernelPfS_S_i)
        /*002c*/ 	.word	0x00000000


	//----- nvinfo : EIATTR_REGCOUNT
	.align		4
.L_7:
        /*0030*/ 	.byte	0x04, 0x2f
        /*0032*/ 	.short	(.L_9 - .L_8)
	.align		4
.L_8:
        /*0034*/ 	.word	index@(_Z19matrixVecMultKernelPfS_S_ii)
        /*0038*/ 	.word	0x0000001e


	//----- nvinfo : EIATTR_FRAME_SIZE
	.align		4
.L_9:
        /*003c*/ 	.byte	0x04, 0x11
        /*003e*/ 	.short	(.L_11 - .L_10)
	.align		4
.L_10:
        /*0040*/ 	.word	index@(_Z19matrixVecMultKernelPfS_S_ii)
        /*0044*/ 	.word	0x00000000


	//----- nvinfo : EIATTR_REGCOUNT
	.align		4
.L_11:
        /*0048*/ 	.byte	0x04, 0x2f
        /*004a*/ 	.short	(.L_13 - .L_12)
	.align		4
.L_12:
        /*004c*/ 	.word	index@(_Z16scalarProdKernelPffS_i)
        /*0050*/ 	.word	0x0000000a


	//----- nvinfo : EIATTR_FRAME_SIZE
	.align		4
.L_13:
        /*0054*/ 	.byte	0x04, 0x11
        /*0056*/ 	.short	(.L_15 - .L_14)
	.align		4
.L_14:
        /*0058*/ 	.word	index@(_Z16scalarProdKernelPffS_i)
        /*005c*/ 	.word	0x00000000


	//----- nvinfo : EIATTR_REGCOUNT
	.align		4
.L_15:
        /*0060*/ 	.byte	0x04, 0x2f
        /*0062*/ 	.short	(.L_17 - .L_16)
	.align		4
.L_16:
        /*0064*/ 	.word	index@(_Z13dotProdKernelPfS_S_i)
        /*0068*/ 	.word	0x0000000c


	//----- nvinfo : EIATTR_FRAME_SIZE
	.align		4
.L_17:
        /*006c*/ 	.byte	0x04, 0x11
        /*006e*/ 	.short	(.L_19 - .L_18)
	.align		4
.L_18:
        /*0070*/ 	.word	index@(_Z13dotProdKernelPfS_S_i)
        /*0074*/ 	.word	0x00000000


	//----- nvinfo : EIATTR_MIN_STACK_SIZE
	.align		4
.L_19:
        /*0078*/ 	.byte	0x04, 0x12
        /*007a*/ 	.short	(.L_21 - .L_20)
	.align		4
.L_20:
        /*007c*/ 	.word	index@(_Z13dotProdKernelPfS_S_i)
        /*0080*/ 	.word	0x00000000


	//----- nvinfo : EIATTR_MIN_STACK_SIZE
	.align		4
.L_21:
        /*0084*/ 	.byte	0x04, 0x12
        /*0086*/ 	.short	(.L_23 - .L_22)
	.align		4
.L_22:
        /*0088*/ 	.word	index@(_Z16scalarProdKernelPffS_i)
        /*008c*/ 	.word	0x00000000


	//----- nvinfo : EIATTR_MIN_STACK_SIZE
	.align		4
.L_23:
        /*0090*/ 	.byte	0x04, 0x12
        /*0092*/ 	.short	(.L_25 - .L_24)
	.align		4
.L_24:
        /*0094*/ 	.word	index@(_Z19matrixVecMultKernelPfS_S_ii)
        /*0098*/ 	.word	0x00000000


	//----- nvinfo : EIATTR_MIN_STACK_SIZE
	.align		4
.L_25:
        /*009c*/ 	.byte	0x04, 0x12
        /*009e*/ 	.short	(.L_27 - .L_26)
	.align		4
.L_26:
        /*00a0*/ 	.word	index@(_Z13vecDiffKernelPfS_S_i)
        /*00a4*/ 	.word	0x00000000


	//----- nvinfo : EIATTR_MIN_STACK_SIZE
	.align		4
.L_27:
        /*00a8*/ 	.byte	0x04, 0x12
        /*00aa*/ 	.short	(.L_29 - .L_28)
	.align		4
.L_28:
        /*00ac*/ 	.word	index@(_Z12vecAddKernelPfS_S_i)
        /*00b0*/ 	.word	0x00000000
.L_29:


//--------------------- .nv.compat                --------------------------
	.section	.nv.compat,"",@"SHT_CUDA_COMPAT_INFO"
	.align	4
        /*0000*/ 	.byte	0x02, 0x09, 0x00, 0x00, 0x02, 0x02, 0x01, 0x00, 0x02, 0x05, 0x05, 0x00, 0x03, 0x07, 0x01, 0x01
        /*0010*/ 	.byte	0x02, 0x03, 0x00, 0x00, 0x02, 0x06, 0x01, 0x00, 0x04, 0x0b, 0x08, 0x00, 0x09, 0x00, 0x00, 0x00
        /*0020*/ 	.byte	0x00, 0x00, 0x00, 0x00


//--------------------- .nv.info._Z13dotProdKernelPfS_S_i --------------------------
	.section	.nv.info._Z13dotProdKernelPfS_S_i,"",@"SHT_CUDA_INFO"
	.sectionflags	@""
	.align	4


	//----- nvinfo : EIATTR_CUDA_API_VERSION
	.align		4
        /*0000*/ 	.byte	0x04, 0x37
        /*0002*/ 	.short	(.L_31 - .L_30)
.L_30:
        /*0004*/ 	.word	0x00000082


	//----- nvinfo : EIATTR_KPARAM_INFO
	.align		4
.L_31:
        /*0008*/ 	.byte	0x04, 0x17
        /*000a*/ 	.short	(.L_33 - .L_32)
.L_32:
        /*000c*/ 	.word	0x00000000
        /*0010*/ 	.short	0x0003
        /*0012*/ 	.short	0x0018
        /*0014*/ 	.byte	0x00, 0xf0, 0x11, 0x00


	//----- nvinfo : EIATTR_KPARAM_INFO
	.align		4
.L_33:
        /*0018*/ 	.byte	0x04, 0x17
        /*001a*/ 	.short	(.L_35 - .L_34)
.L_34:
        /*001c*/ 	.word	0x00000000
        /*0020*/ 	.short	0x0002
        /*0022*/ 	.short	0x0010
        /*0024*/ 	.byte	0x00, 0xf5, 0x21, 0x00


	//----- nvinfo : EIATTR_KPARAM_INFO
	.align		4
.L_35:
        /*0028*/ 	.byte	0x04, 0x17
        /*002a*/ 	.short	(.L_37 - .L_36)
.L_36:
        /*002c*/ 	.word	0x00000000
        /*0030*/ 	.short	0x0001
        /*0032*/ 	.short	0x0008
        /*0034*/ 	.byte	0x00, 0xf5, 0x21, 0x00


	//----- nvinfo : EIATTR_KPARAM_INFO
	.align		4
.L_37:
        /*0038*/ 	.byte	0x04, 0x17
        /*003a*/ 	.short	(.L_39 - .L_38)
.L_38:
        /*003c*/ 	.word	0x00000000
        /*0040*/ 	.short	0x0000
        /*0042*/ 	.short	0x0000
        /*0044*/ 	.byte	0x00, 0xf5, 0x21, 0x00


	//----- nvinfo : EIATTR_SPARSE_MMA_MASK
	.align		4
.L_39:
        /*0048*/ 	.byte	0x03, 0x50
        /*004a*/ 	.short	0x0000


	//----- nvinfo : EIATTR_MAXREG_COUNT
	.align		4
        /*004c*/ 	.byte	0x03, 0x1b
        /*004e*/ 	.short	0x00ff


	//----- nvinfo : EIATTR_NUM_BARRIERS
	.align		4
        /*0050*/ 	.byte	0x02, 0x4c
        /*0052*/ 	.byte	0x01
	.zero		1


	//----- nvinfo : EIATTR_MERCURY_ISA_VERSION
	.align		4
        /*0054*/ 	.byte	0x03, 0x5f
        /*0056*/ 	.short	0x0101


	//----- nvinfo : EIATTR_VRC_CTA_INIT_COUNT
	.align		4
        /*0058*/ 	.byte	0x02, 0x4a
	.zero		1
	.zero		1


	//----- nvinfo : EIATTR_EXIT_INSTR_OFFSETS
	.align		4
        /*005c*/ 	.byte	0x04, 0x1c
        /*005e*/ 	.short	(.L_41 - .L_40)


	//   ....[0]....
.L_40:
        /*0060*/ 	.word	0x00000240


	//   ....[1]....
        /*0064*/ 	.word	0x000002b0


	//----- nvinfo : EIATTR_CBANK_PARAM_SIZE
	.align		4
.L_41:
        /*0068*/ 	.byte	0x03, 0x19
        /*006a*/ 	.short	0x001c


	//----- nvinfo : EIATTR_PARAM_CBANK
	.align		4
        /*006c*/ 	.byte	0x04, 0x0a
        /*006e*/ 	.short	(.L_43 - .L_42)
	.align		4
.L_42:
        /*0070*/ 	.word	index@(.nv.constant0._Z13dotProdKernelPfS_S_i)
        /*0074*/ 	.short	0x0380
        /*0076*/ 	.short	0x001c


	//----- nvinfo : EIATTR_SW_WAR
	.align		4
.L_43:
        /*0078*/ 	.byte	0x04, 0x36
        /*007a*/ 	.short	(.L_45 - .L_44)
.L_44:
        /*007c*/ 	.word	0x00000008
.L_45:


//--------------------- .nv.info._Z16scalarProdKernelPffS_i --------------------------
	.section	.nv.info._Z16scalarProdKernelPffS_i,"",@"SHT_CUDA_INFO"
	.sectionflags	@""
	.align	4


	//----- nvinfo : EIATTR_CUDA_API_VERSION
	.align		4
        /*0000*/ 	.byte	0x04, 0x37
        /*0002*/ 	.short	(.L_47 - .L_46)
.L_46:
        /*0004*/ 	.word	0x00000082


	//----- nvinfo : EIATTR_KPARAM_INFO
	.align		4
.L_47:
        /*0008*/ 	.byte	0x04, 0x17
        /*000a*/ 	.short	(.L_49 - .L_48)
.L_48:
        /*000c*/ 	.word	0x00000000
        /*0010*/ 	.short	0x0003
        /*0012*/ 	.short	0x0018
        /*0014*/ 	.byte	0x00, 0xf0, 0x11, 0x00


	//----- nvinfo : EIATTR_KPARAM_INFO
	.align		4
.L_49:
        /*0018*/ 	.byte	0x04, 0x17
        /*001a*/ 	.short	(.L_51 - .L_50)
.L_50:
        /*001c*/ 	.word	0x00000000
        /*0020*/ 	.short	0x0002
        /*0022*/ 	.short	0x0010
        /*0024*/ 	.byte	0x00, 0xf5, 0x21, 0x00


	//----- nvinfo : EIATTR_KPARAM_INFO
	.align		4
.L_51:
        /*0028*/ 	.byte	0x04, 0x17
        /*002a*/ 	.short	(.L_53 - .L_52)
.L_52:
        /*002c*/ 	.word	0x00000000
        /*0030*/ 	.short	0x0001
        /*0032*/ 	.short	0x0008
        /*0034*/ 	.byte	0x00, 0xf0, 0x11, 0x00


	//----- nvinfo : EIATTR_KPARAM_INFO
	.align		4
.L_53:
        /*0038*/ 	.byte	0x04, 0x17
        /*003a*/ 	.short	(.L_55 - .L_54)
.L_54:
        /*003c*/ 	.word	0x00000000
        /*0040*/ 	.short	0x0000
        /*0042*/ 	.short	0x0000
        /*0044*/ 	.byte	0x00, 0xf5, 0x21, 0x00


	//----- nvinfo : EIATTR_SPARSE_MMA_MASK
	.align		4
.L_55:
        /*0048*/ 	.byte	0x03, 0x50
        /*004a*/ 	.short	0x0000


	//----- nvinfo : EIATTR_MAXREG_COUNT
	.align		4
        /*004c*/ 	.byte	0x03, 0x1b
        /*004e*/ 	.short	0x00ff


	//----- nvinfo : EIATTR_MERCURY_ISA_VERSION
	.align		4
        /*0050*/ 	.byte	0x03, 0x5f
        /*0052*/ 	.short	0x0101


	//----- nvinfo : EIATTR_VRC_CTA_INIT_COUNT
	.align		4
        /*0054*/ 	.byte	0x02, 0x4a
	.zero		1
	.zero		1


	//----- nvinfo : EIATTR_EXIT_INSTR_OFFSETS
	.align		4
        /*0058*/ 	.byte	0x04, 0x1c
        /*005a*/ 	.short	(.L_57 - .L_56)


	//   ....[0]....
.L_56:
        /*005c*/ 	.word	0x00000070


	//   ....[1]....
        /*0060*/ 	.word	0x00000110


	//----- nvinfo : EIATTR_CBANK_PARAM_SIZE
	.align		4
.L_57:
        /*0064*/ 	.byte	0x03, 0x19
        /*0066*/ 	.short	0x001c


	//----- nvinfo : EIATTR_PARAM_CBANK
	.align		4
        /*0068*/ 	.byte	0x04, 0x0a
        /*006a*/ 	.short	(.L_59 - .L_58)
	.align		4
.L_58:
        /*006c*/ 	.word	index@(.nv.constant0._Z16scalarProdKernelPffS_i)
        /*0070*/ 	.short	0x0380
        /*0072*/ 	.short	0x001c


	//----- nvinfo : EIATTR_SW_WAR
	.align		4
.L_59:
        /*0074*/ 	.byte	0x04, 0x36
        /*0076*/ 	.short	(.L_61 - .L_60)
.L_60:
        /*0078*/ 	.word	0x00000008
.L_61:


//--------------------- .nv.info._Z19matrixVecMultKernelPfS_S_ii --------------------------
	.section	.nv.info._Z19matrixVecMultKernelPfS_S_ii,"",@"SHT_CUDA_INFO"
	.sectionflags	@""
	.align	4


	//----- nvinfo : EIATTR_CUDA_API_VERSION
	.align		4
        /*0000*/ 	.byte	0x04, 0x37
        /*0002*/ 	.short	(.L_63 - .L_62)
.L_62:
        /*0004*/ 	.word	0x00000082


	//----- nvinfo : EIATTR_KPARAM_INFO
	.align		4
.L_63:
        /*0008*/ 	.byte	0x04, 0x17
        /*000a*/ 	.short	(.L_65 - .L_64)
.L_64:
        /*000c*/ 	.word	0x00000000
        /*0010*/ 	.short	0x0004
        /*0012*/ 	.short	0x001c
        /*0014*/ 	.byte	0x00, 0xf0, 0x11, 0x00


	//----- nvinfo : EIATTR_KPARAM_INFO
	.align		4
.L_65:
        /*0018*/ 	.byte	0x04, 0x17
        /*001a*/ 	.short	(.L_67 - .L_66)
.L_66:
        /*001c*/ 	.word	0x00000000
        /*0020*/ 	.short	0x0003
        /*0022*/ 	.short	0x0018
        /*0024*/ 	.byte	0x00, 0xf0, 0x11, 0x00


	//----- nvinfo : EIATTR_KPARAM_INFO
	.align		4
.L_67:
        /*0028*/ 	.byte	0x04, 0x17
        /*002a*/ 	.short	(.L_69 - .L_68)
.L_68:
        /*002c*/ 	.word	0x00000000
        /*0030*/ 	.short	0x0002
        /*0032*/ 	.short	0x0010
        /*0034*/ 	.byte	0x00, 0xf5, 0x21, 0x00


	//----- nvinfo : EIATTR_KPARAM_INFO
	.align		4
.L_69:
        /*0038*/ 	.byte	0x04, 0x17
        /*003a*/ 	.short	(.L_71 - .L_70)
.L_70:
        /*003c*/ 	.word	0x00000000
        /*0040*/ 	.short	0x0001
        /*0042*/ 	.short	0x0008
        /*0044*/ 	.byte	0x00, 0xf5, 0x21, 0x00


	//----- nvinfo : EIATTR_KPARAM_INFO
	.align		4
.L_71:
        /*0048*/ 	.byte	0x04, 0x17
        /*004a*/ 	.short	(.L_73 - .L_72)
.L_72:
        /*004c*/ 	.word	0x00000000
        /*0050*/ 	.short	0x0000
        /*0052*/ 	.short	0x0000
        /*0054*/ 	.byte	0x00, 0xf5, 0x21, 0x00


	//----- nvinfo : EIATTR_SPARSE_MMA_MASK
	.align		4
.L_73:
        /*0058*/ 	.byte	0x03, 0x50
        /*005a*/ 	.short	0x0000


	//----- nvinfo : EIATTR_MAXREG_COUNT
	.align		4
        /*005c*/ 	.byte	0x03, 0x1b
        /*005e*/ 	.short	0x00ff


	//----- nvinfo : EIATTR_MERCURY_ISA_VERSION
	.align		4
        /*0060*/ 	.byte	0x03, 0x5f
        /*0062*/ 	.short	0x0101


	//----- nvinfo : EIATTR_VRC_CTA_INIT_COUNT
	.align		4
        /*0064*/ 	.byte	0x02, 0x4a
	.zero		1
	.zero		1


	//----- nvinfo : EIATTR_EXIT_INSTR_OFFSETS
	.align		4
        /*0068*/ 	.byte	0x04, 0x1c
        /*006a*/ 	.short	(.L_75 - .L_74)


	//   ....[0]....
.L_74:
        /*006c*/ 	.word	0x00000070


	//   ....[1]....
        /*0070*/ 	.word	0x00000a90


	//----- nvinfo : EIATTR_CBANK_PARAM_SIZE
	.align		4
.L_75:
        /*0074*/ 	.byte	0x03, 0x19
        /*0076*/ 	.short	0x0020


	//----- nvinfo : EIATTR_PARAM_CBANK
	.align		4
        /*0078*/ 	.byte	0x04, 0x0a
        /*007a*/ 	.short	(.L_77 - .L_76)
	.align		4
.L_76:
        /*007c*/ 	.word	index@(.nv.constant0._Z19matrixVecMultKernelPfS_S_ii)
        /*0080*/ 	.short	0x0380
        /*0082*/ 	.short	0x0020


	//----- nvinfo : EIATTR_SW_WAR
	.align		4
.L_77:
        /*0084*/ 	.byte	0x04, 0x36
        /*0086*/ 	.short	(.L_79 - .L_78)
.L_78:
        /*0088*/ 	.word	0x00000008
.L_79:


//--------------------- .nv.info._Z13vecDiffKernelPfS_S_i --------------------------
	.section	.nv.info._Z13vecDiffKernelPfS_S_i,"",@"SHT_CUDA_INFO"
	.sectionflags	@""
	.align	4


	//----- nvinfo : EIATTR_CUDA_API_VERSION
	.align		4
        /*0000*/ 	.byte	0x04, 0x37
        /*0002*/ 	.short	(.L_81 - .L_80)
.L_80:
        /*0004*/ 	.word	0x00000082


	//----- nvinfo : EIATTR_KPARAM_INFO
	.align		4
.L_81:
        /*0008*/ 	.byte	0x04, 0x17
        /*000a*/ 	.short	(.L_83 - .L_82)
.L_82:
        /*000c*/ 	.word	0x00000000
        /*0010*/ 	.short	0x0003
        /*0012*/ 	.short	0x0018
        /*0014*/ 	.byte	0x00, 0xf0, 0x11, 0x00


	//----- nvinfo : EIATTR_KPARAM_INFO
	.align		4
.L_83:
        /*0018*/ 	.byte	0x04, 0x17
        /*001a*/ 	.short	(.L_85 - .L_84)
.L_84:
        /*001c*/ 	.word	0x00000000
        /*0020*/ 	.short	0x0002
        /*0022*/ 	.short	0x0010
        /*0024*/ 	.byte	0x00, 0xf5, 0x21, 0x00


	//----- nvinfo : EIATTR_KPARAM_INFO
	.align		4
.L_85:
        /*0028*/ 	.byte	0x04, 0x17
        /*002a*/ 	.short	(.L_87 - .L_86)
.L_86:
        /*002c*/ 	.word	0x00000000
        /*0030*/ 	.short	0x0001
        /*0032*/ 	.short	0x0008
        /*0034*/ 	.byte	0x00, 0xf5, 0x21, 0x00


	//----- nvinfo : EIATTR_KPARAM_INFO
	.align		4
.L_87:
        /*0038*/ 	.byte	0x04, 0x17
        /*003a*/ 	.short	(.L_89 - .L_88)
.L_88:
        /*003c*/ 	.word	0x00000000
        /*0040*/ 	.short	0x0000
        /*0042*/ 	.short	0x0000
        /*0044*/ 	.byte	0x00, 0xf5, 0x21, 0x00


	//----- nvinfo : EIATTR_SPARSE_MMA_MASK
	.align		4
.L_89:
        /*0048*/ 	.byte	0x03, 0x50
        /*004a*/ 	.short	0x0000


	//----- nvinfo : EIATTR_MAXREG_COUNT
	.align		4
        /*004c*/ 	.byte	0x03, 0x1b
        /*004e*/ 	.short	0x00ff


	//----- nvinfo : EIATTR_MERCURY_ISA_VERSION
	.align		4
        /*0050*/ 	.byte	0x03, 0x5f
        /*0052*/ 	.short	0x0101


	//----- nvinfo : EIATTR_VRC_CTA_INIT_COUNT
	.align		4
        /*0054*/ 	.byte	0x02, 0x4a
	.zero		1
	.zero		1


	//----- nvinfo : EIATTR_EXIT_INSTR_OFFSETS
	.align		4
        /*0058*/ 	.byte	0x04, 0x1c
        /*005a*/ 	.short	(.L_91 - .L_90)


	//   ....[0]....
.L_90:
        /*005c*/ 	.word	0x00000070


	//   ....[1]....
        /*0060*/ 	.word	0x00000130


	//----- nvinfo : EIATTR_CBANK_PARAM_SIZE
	.align		4
.L_91:
        /*0064*/ 	.byte	0x03, 0x19
        /*0066*/ 	.short	0x001c


	//----- nvinfo : EIATTR_PARAM_CBANK
	.align		4
        /*0068*/ 	.byte	0x04, 0x0a
        /*006a*/ 	.short	(.L_93 - .L_92)
	.align		4
.L_92:
        /*006c*/ 	.word	index@(.nv.constant0._Z13vecDiffKernelPfS_S_i)
        /*0070*/ 	.short	0x0380
        /*0072*/ 	.short	0x001c


	//----- nvinfo : EIATTR_SW_WAR
	.align		4
.L_93:
        /*0074*/ 	.byte	0x04, 0x36
        /*0076*/ 	.short	(.L_95 - .L_94)
.L_94:
        /*0078*/ 	.word	0x00000008
.L_95:


//--------------------- .nv.info._Z12vecAddKernelPfS_S_i --------------------------
	.section	.nv.info._Z12vecAddKernelPfS_S_i,"",@"SHT_CUDA_INFO"
	.sectionflags	@""
	.align	4


	//----- nvinfo : EIATTR_CUDA_API_VERSION
	.align		4
        /*0000*/ 	.byte	0x04, 0x37
        /*0002*/ 	.short	(.L_97 - .L_96)
.L_96:
        /*0004*/ 	.word	0x00000082


	//----- nvinfo : EIATTR_KPARAM_INFO
	.align		4
.L_97:
        /*0008*/ 	.byte	0x04, 0x17
        /*000a*/ 	.short	(.L_99 - .L_98)
.L_98:
        /*000c*/ 	.word	0x00000000
        /*0010*/ 	.short	0x0003
        /*0012*/ 	.short	0x0018
        /*0014*/ 	.byte	0x00, 0xf0, 0x11, 0x00


	//----- nvinfo : EIATTR_KPARAM_INFO
	.align		4
.L_99:
        /*0018*/ 	.byte	0x04, 0x17
        /*001a*/ 	.short	(.L_101 - .L_100)
.L_100:
        /*001c*/ 	.word	0x00000000
        /*0020*/ 	.short	0x0002
        /*0022*/ 	.short	0x0010
        /*0024*/ 	.byte	0x00, 0xf5, 0x21, 0x00


	//----- nvinfo : EIATTR_KPARAM_INFO
	.align		4
.L_101:
        /*0028*/ 	.byte	0x04, 0x17
        /*002a*/ 	.short	(.L_103 - .L_102)
.L_102:
        /*002c*/ 	.word	0x00000000
        /*0030*/ 	.short	0x0001
        /*0032*/ 	.short	0x0008
        /*0034*/ 	.byte	0x00, 0xf5, 0x21, 0x00


	//----- nvinfo : EIATTR_KPARAM_INFO
	.align		4
.L_103:
        /*0038*/ 	.byte	0x04, 0x17
        /*003a*/ 	.short	(.L_105 - .L_104)
.L_104:
        /*003c*/ 	.word	0x00000000
        /*0040*/ 	.short	0x0000
        /*0042*/ 	.short	0x0000
        /*0044*/ 	.byte	0x00, 0xf5, 0x21, 0x00


	//----- nvinfo : EIATTR_SPARSE_MMA_MASK
	.align		4
.L_105:
        /*0048*/ 	.byte	0x03, 0x50
        /*004a*/ 	.short	0x0000


	//----- nvinfo : EIATTR_MAXREG_COUNT
	.align		4
        /*004c*/ 	.byte	0x03, 0x1b
        /*004e*/ 	.short	0x00ff


	//----- nvinfo : EIATTR_MERCURY_ISA_VERSION
	.align		4
        /*0050*/ 	.byte	0x03, 0x5f
        /*0052*/ 	.short	0x0101


	//----- nvinfo : EIATTR_VRC_CTA_INIT_COUNT
	.align		4
        /*0054*/ 	.byte	0x02, 0x4a
	.zero		1
	.zero		1


	//----- nvinfo : EIATTR_EXIT_INSTR_OFFSETS
	.align		4
        /*0058*/ 	.byte	0x04, 0x1c
        /*005a*/ 	.short	(.L_107 - .L_106)


	//   ....[0]....
.L_106:
        /*005c*/ 	.word	0x00000070


	//   ....[1]....
        /*0060*/ 	.word	0x00000130


	//----- nvinfo : EIATTR_CBANK_PARAM_SIZE
	.align		4
.L_107:
        /*0064*/ 	.byte	0x03, 0x19
        /*0066*/ 	.short	0x001c


	//----- nvinfo : EIATTR_PARAM_CBANK
	.align		4
        /*0068*/ 	.byte	0x04, 0x0a
        /*006a*/ 	.short	(.L_109 - .L_108)
	.align		4
.L_108:
        /*006c*/ 	.word	index@(.nv.constant0._Z12vecAddKernelPfS_S_i)
        /*0070*/ 	.short	0x0380
        /*0072*/ 	.short	0x001c


	//----- nvinfo : EIATTR_SW_WAR
	.align		4
.L_109:
        /*0074*/ 	.byte	0x04, 0x36
        /*0076*/ 	.short	(.L_111 - .L_110)
.L_110:
        /*0078*/ 	.word	0x00000008
.L_111:


//--------------------- .nv.callgraph             --------------------------
	.section	.nv.callgraph,"",@"SHT_CUDA_CALLGRAPH"
	.align	4
	.sectionentsize	8
	.align		4
        /*0000*/ 	.word	0x00000000
	.align		4
        /*0004*/ 	.word	0xffffffff
	.align		4
        /*0008*/ 	.word	0x00000000
	.align		4
        /*000c*/ 	.word	0xfffffffe
	.align		4
        /*0010*/ 	.word	0x00000000
	.align		4
        /*0014*/ 	.word	0xfffffffd
	.align		4
        /*0018*/ 	.word	0x00000000
	.align		4
        /*001c*/ 	.word	0xfffffffc


//--------------------- .text._Z13dotProdKernelPfS_S_i --------------------------
	.section	.text._Z13dotProdKernelPfS_S_i,"ax",@progbits
	.align	128
        .global         _Z13dotProdKernelPfS_S_i
        .type           _Z13dotProdKernelPfS_S_i,@function
        .size           _Z13dotProdKernelPfS_S_i,(.L_x_13 - _Z13dotProdKernelPfS_S_i)
        .other          _Z13dotProdKernelPfS_S_i,@"STO_CUDA_ENTRY STV_DEFAULT"
_Z13dotProdKernelPfS_S_i:
.text._Z13dotProdKernelPfS_S_i:
[----:B------:R-:W-:Y:S01]  /*0000*/  LDC R1, c[0x0][0x37c] ;  /* 0x0000df00ff017b82 */ /* 0x000fe20000000800 */
[----:B------:R-:W0:Y:S07]  /*0010*/  S2R R9, SR_TID.X ;  /* 0x0000000000097919 */ /* 0x000e2e0000002100 */
[----:B------:R-:W0:Y:S01]  /*0020*/  S2UR UR4, SR_CTAID.X ;  /* 0x00000000000479c3 */ /* 0x000e220000002500 */
[----:B------:R-:W1:Y:S01]  /*0030*/  LDCU UR5, c[0x0][0x398] ;  /* 0x00007300ff0577ac */ /* 0x000e620008000800 */
[----:B------:R-:W2:Y:S06]  /*0040*/  LDCU.64 UR6, c[0x0][0x358] ;  /* 0x00006b00ff0677ac */ /* 0x000eac0008000a00 */
[----:B------:R-:W0:Y:S08]  /*0050*/  LDC R6, c[0x0][0x360] ;  /* 0x0000d800ff067b82 */ /* 0x000e300000000800 */
[----:B------:R-:W3:Y:S08]  /*0060*/  LDC.64 R2, c[0x0][0x380] ;  /* 0x0000e000ff027b82 */ /* 0x000ef00000000a00 */
[----:B------:R-:W4:Y:S01]  /*0070*/  LDC.64 R4, c[0x0][0x388] ;  /* 0x0000e200ff047b82 */ /* 0x000f220000000a00 */
[----:B0-----:R-:W-:-:S05]  /*0080*/  IMAD R7, R6, UR4, R9 ;  /* 0x0000000406077c24 */ /* 0x001fca000f8e0209 */
[----:B-1----:R-:W-:-:S13]  /*0090*/  ISETP.GE.AND P1, PT, R7, UR5, PT ;  /* 0x0000000507007c0c */ /* 0x002fda000bf26270 */
[----:B---3--:R-:W-:-:S04]  /*00a0*/  @!P1 IMAD.WIDE R2, R7, 0x4, R2 ;  /* 0x0000000407029825 */ /* 0x008fc800078e0202 */
[----:B----4-:R-:W-:Y:S02]  /*00b0*/  @!P1 IMAD.WIDE R4, R7, 0x4, R4 ;  /* 0x0000000407049825 */ /* 0x010fe400078e0204 */
[----:B--2---:R-:W2:Y:S04]  /*00c0*/  @!P1 LDG.E R2, desc[UR6][R2.64] ;  /* 0x0000000602029981 */ /* 0x004ea8000c1e1900 */
[----:B------:R-:W2:Y:S01]  /*00d0*/  @!P1 LDG.E R5, desc[UR6][R4.64] ;  /* 0x0000000604059981 */ /* 0x000ea2000c1e1900 */
[----:B------:R-:W0:Y:S01]  /*00e0*/  S2UR UR5, SR_CgaCtaId ;  /* 0x00000000000579c3 */ /* 0x000e220000008800 */
[----:B------:R-:W-:Y:S01]  /*00f0*/  UMOV UR4, 0x400 ;  /* 0x0000040000047882 */ /* 0x000fe20000000000 */
[----:B------:R-:W-:Y:S02]  /*0100*/  ISETP.GE.U32.AND P2, PT, R6, 0x2, PT ;  /* 0x000000020600780c */ /* 0x000fe40003f46070 */
[----:B------:R-:W-:Y:S01]  /*0110*/  ISETP.NE.AND P0, PT, R9, RZ, PT ;  /* 0x000000ff0900720c */ /* 0x000fe20003f05270 */
[----:B0-----:R-:W-:-:S06]  /*0120*/  ULEA UR4, UR5, UR4, 0x18 ;  /* 0x0000000405047291 */ /* 0x001fcc000f8ec0ff */
[----:B------:R-:W-:Y:S01]  /*0130*/  LEA R0, R9, UR4, 0x2 ;  /* 0x0000000409007c11 */ /* 0x000fe2000f8e10ff */
[----:B--2---:R-:W-:-:S05]  /*0140*/  @!P1 FMUL R7, R2, R5 ;  /* 0x0000000502079220 */ /* 0x004fca0000400000 */
[----:B------:R0:W-:Y:S04]  /*0150*/  @!P1 STS [R0], R7 ;  /* 0x0000000700009388 */ /* 0x0001e80000000800 */
[----:B------:R0:W-:Y:S01]  /*0160*/  @P1 STS [R0], RZ ;  /* 0x000000ff00001388 */ /* 0x0001e20000000800 */
[----:B------:R-:W-:Y:S06]  /*0170*/  BAR.SYNC.DEFER_BLOCKING 0x0 ;  /* 0x0000000000007b1d */ /* 0x000fec0000010000 */
[----:B------:R-:W-:Y:S05]  /*0180*/  @!P2 BRA `(.L_x_0) ;  /* 0x00000000002ca947 */ /* 0x000fea0003800000 */
.L_x_1:
[----:B------:R-:W-:-:S04]  /*0190*/  SHF.R.U32.HI R4, RZ, 0x1, R6 ;  /* 0x00000001ff047819 */ /* 0x000fc80000011606 */
[----:B------:R-:W-:-:S13]  /*01a0*/  ISETP.GE.U32.AND P1, PT, R9, R4, PT ;  /* 0x000000040900720c */ /* 0x000fda0003f26070 */
[----:B------:R-:W-:Y:S01]  /*01b0*/  @!P1 IMAD R2, R4, 0x4, R0 ;  /* 0x0000000404029824 */ /* 0x000fe200078e0200 */
[----:B------:R-:W-:Y:S05]  /*01c0*/  @!P1 LDS R3, [R0] ;  /* 0x0000000000039984 */ /* 0x000fea0000000800 */
[----:B------:R-:W1:Y:S02]  /*01d0*/  @!P1 LDS R2, [R2] ;  /* 0x0000000002029984 */ /* 0x000e640000000800 */
[----:B-1----:R-:W-:-:S05]  /*01e0*/  @!P1 FADD R3, R2, R3 ;  /* 0x0000000302039221 */ /* 0x002fca0000000000 */
[----:B------:R1:W-:Y:S01]  /*01f0*/  @!P1 STS [R0], R3 ;  /* 0x0000000300009388 */ /* 0x0003e20000000800 */
[----:B------:R-:W-:Y:S01]  /*0200*/  BAR.SYNC.DEFER_BLOCKING 0x0 ;  /* 0x0000000000007b1d */ /* 0x000fe20000010000 */
[----:B------:R-:W-:Y:S01]  /*0210*/  ISETP.GT.U32.AND P1, PT, R6, 0x3, PT ;  /* 0x000000030600780c */ /* 0x000fe20003f24070 */
[----:B------:R-:W-:-:S12]  /*0220*/  IMAD.MOV.U32 R6, RZ, RZ, R4 ;  /* 0x000000ffff067224 */ /* 0x000fd800078e0004 */
[----:B-1----:R-:W-:Y:S05]  /*0230*/  @P1 BRA `(.L_x_1) ;  /* 0xfffffffc00d41947 */ /* 0x002fea000383ffff */
.L_x_0:
[----:B------:R-:W-:Y:S05]  /*0240*/  @P0 EXIT ;  /* 0x000000000000094d */ /* 0x000fea0003800000 */
[----:B------:R-:W1:Y:S01]  /*0250*/  S2UR UR5, SR_CgaCtaId ;  /* 0x00000000000579c3 */ /* 0x000e620000008800 */
[----:B------:R-:W-:-:S07]  /*0260*/  UMOV UR4, 0x400 ;  /* 0x0000040000047882 */ /* 0x000fce0000000000 */
[----:B------:R-:W2:Y:S01]  /*0270*/  LDC.64 R2, c[0x0][0x390] ;  /* 0x0000e400ff027b82 */ /* 0x000ea20000000a00 */
[----:B-1----:R-:W-:-:S09]  /*0280*/  ULEA UR4, UR5, UR4, 0x18 ;  /* 0x0000000405047291 */ /* 0x002fd2000f8ec0ff */
[----:B------:R-:W2:Y:S04]  /*0290*/  LDS R5, [UR4] ;  /* 0x00000004ff057984 */ /* 0x000ea80008000800 */
[----:B--2---:R-:W-:Y:S01]  /*02a0*/  REDG.E.ADD.F32.FTZ.RN.STRONG.GPU desc[UR6][R2.64], R5 ;  /* 0x00000005020079a6 */ /* 0x004fe2000c12f306 */
[----:B------:R-:W-:Y:S05]  /*02b0*/  EXIT ;  /* 0x000000000000794d */ /* 0x000fea0003800000 */
.L_x_2:
[----:B------:R-:W-:-:S00]  /*02c0*/  BRA `(.L_x_2) ;  /* 0xfffffffc00fc7947 */ /* 0x000fc0000383ffff */
[----:B------:R-:W-:-:S00]  /*02d0*/  NOP ;  /* 0x0000000000007918 */ /* 0x000fc00000000000 */
        /* <DEDUP_REMOVED lines=10> */
.L_x_13:


//--------------------- .text._Z16scalarProdKernelPffS_i --------------------------
	.section	.text._Z16scalarProdKernelPffS_i,"ax",@progbits
	.align	128
        .global         _Z16scalarProdKernelPffS_i
        .type           _Z16scalarProdKernelPffS_i,@function
        .size           _Z16scalarProdKernelPffS_i,(.L_x_14 - _Z16scalarProdKernelPffS_i)
        .other          _Z16scalarProdKernelPffS_i,@"STO_CUDA_ENTRY STV_DEFAULT"
_Z16scalarProdKernelPffS_i:
.text._Z16scalarProdKernelPffS_i:
[----:B------:R-:W-:Y:S01]  /*0000*/  LDC R1, c[0x0][0x37c] ;  /* 0x0000df00ff017b82 */ /* 0x000fe20000000800 */
[----:B------:R-:W0:Y:S07]  /*0010*/  S2R R0, SR_TID.X ;  /* 0x0000000000007919 */ /* 0x000e2e0000002100 */
[----:B------:R-:W0:Y:S01]  /*0020*/  S2UR UR4, SR_CTAID.X ;  /* 0x00000000000479c3 */ /* 0x000e220000002500 */
[----:B------:R-:W1:Y:S07]  /*0030*/  LDCU UR5, c[0x0][0x398] ;  /* 0x00007300ff0577ac */ /* 0x000e6e0008000800 */
[----:B------:R-:W0:Y:S02]  /*0040*/  LDC R7, c[0x0][0x360] ;  /* 0x0000d800ff077b82 */ /* 0x000e240000000800 */
[----:B0-----:R-:W-:-:S05]  /*0050*/  IMAD R7, R7, UR4, R0 ;  /* 0x0000000407077c24 */ /* 0x001fca000f8e0200 */
[----:B-1----:R-:W-:-:S13]  /*0060*/  ISETP.GE.AND P0, PT, R7, UR5, PT ;  /* 0x0000000507007c0c */ /* 0x002fda000bf06270 */
[----:B------:R-:W-:Y:S05]  /*0070*/  @P0 EXIT ;  /* 0x000000000000094d */ /* 0x000fea0003800000 */
[----:B------:R-:W0:Y:S01]  /*0080*/  LDC.64 R2, c[0x0][0x380] ;  /* 0x0000e000ff027b82 */ /* 0x000e220000000a00 */
[----:B------:R-:W1:Y:S01]  /*0090*/  LDCU.64 UR4, c[0x0][0x358] ;  /* 0x00006b00ff0477ac */ /* 0x000e620008000a00 */
[----:B------:R-:W2:Y:S06]  /*00a0*/  LDCU UR6, c[0x0][0x388] ;  /* 0x00007100ff0677ac */ /* 0x000eac0008000800 */
[----:B------:R-:W3:Y:S01]  /*00b0*/  LDC.64 R4, c[0x0][0x390] ;  /* 0x0000e400ff047b82 */ /* 0x000ee20000000a00 */
[----:B0-----:R-:W-:-:S06]  /*00c0*/  IMAD.WIDE R2, R7, 0x4, R2 ;  /* 0x0000000407027825 */ /* 0x001fcc00078e0202 */
[----:B-1----:R-:W2:Y:S01]  /*00d0*/  LDG.E R2, desc[UR4][R2.64] ;  /* 0x0000000402027981 */ /* 0x002ea2000c1e1900 */
[----:B---3--:R-:W-:-:S04]  /*00e0*/  IMAD.WIDE R4, R7, 0x4, R4 ;  /* 0x0000000407047825 */ /* 0x008fc800078e0204 */
[----:B--2---:R-:W-:-:S05]  /*00f0*/  FMUL R7, R2, UR6 ;  /* 0x0000000602077c20 */ /* 0x004fca0008400000 */
[----:B------:R-:W-:Y:S01]  /*0100*/  STG.E desc[UR4][R4.64], R7 ;  /* 0x0000000704007986 */ /* 0x000fe2000c101904 */
[----:B------:R-:W-:Y:S05]  /*0110*/  EXIT ;  /* 0x000000000000794d */ /* 0x000fea0003800000 */
.L_x_3:
        /* <DEDUP_REMOVED lines=14> */
.L_x_14:


//--------------------- .text._Z19matrixVecMultKernelPfS_S_ii --------------------------
	.section	.text._Z19matrixVecMultKernelPfS_S_ii,"ax",@progbits
	.align	128
        .global         _Z19matrixVecMultKernelPfS_S_ii
        .type           _Z19matrixVecMultKernelPfS_S_ii,@function
        .size           _Z19matrixVecMultKernelPfS_S_ii,(.L_x_15 - _Z19matrixVecMultKernelPfS_S_ii)
        .other          _Z19matrixVecMultKernelPfS_S_ii,@"STO_CUDA_ENTRY STV_DEFAULT"
_Z19matrixVecMultKernelPfS_S_ii:
.text._Z19matrixVecMultKernelPfS_S_ii:
        /* <DEDUP_REMOVED lines=8> */
[----:B------:R-:W0:Y:S01]  /*0080*/  LDCU UR8, c[0x0][0x39c] ;  /* 0x00007380ff0877ac */ /* 0x000e220008000800 */
[----:B------:R-:W-:Y:S01]  /*0090*/  HFMA2 R15, -RZ, RZ, 0, 0 ;  /* 0x00000000ff0f7431 */ /* 0x000fe200000001ff */
[----:B------:R-:W1:Y:S01]  /*00a0*/  LDCU.64 UR16, c[0x0][0x358] ;  /* 0x00006b00ff1077ac */ /* 0x000e620008000a00 */
[----:B0-----:R-:W-:-:S09]  /*00b0*/  UISETP.GE.AND UP0, UPT, UR8, 0x1, UPT ;  /* 0x000000010800788c */ /* 0x001fd2000bf06270 */
[----:B-1----:R-:W-:Y:S05]  /*00c0*/  BRA.U !UP0, `(.L_x_4) ;  /* 0x0000000908647547 */ /* 0x002fea000b800000 */
[----:B------:R-:W-:Y:S02]  /*00d0*/  UISETP.GE.U32.AND UP1, UPT, UR8, 0x10, UPT ;  /* 0x000000100800788c */ /* 0x000fe4000bf26070 */
[----:B------:R-:W-:Y:S01]  /*00e0*/  IMAD R7, R0, UR8, RZ ;  /* 0x0000000800077c24 */ /* 0x000fe2000f8e02ff */
[----:B------:R-:W-:Y:S01]  /*00f0*/  ULOP3.LUT UR9, UR8, 0xf, URZ, 0xc0, !UPT ;  /* 0x0000000f08097892 */ /* 0x000fe2000f8ec0ff */
[----:B------:R-:W-:Y:S02]  /*0100*/  MOV R15, RZ ;  /* 0x000000ff000f7202 */ /* 0x000fe40000000f00 */
[----:B------:R-:W-:Y:S01]  /*0110*/  MOV R8, RZ ;  /* 0x000000ff00087202 */ /* 0x000fe20000000f00 */
[----:B------:R-:W-:Y:S02]  /*0120*/  UISETP.NE.AND UP0, UPT, UR9, URZ, UPT ;  /* 0x000000ff0900728c */ /* 0x000fe4000bf05270 */
[----:B------:R-:W-:Y:S09]  /*0130*/  BRA.U !UP1, `(.L_x_5) ;  /* 0x0000000509147547 */ /* 0x000ff2000b800000 */
[----:B------:R-:W0:Y:S01]  /*0140*/  LDCU.128 UR12, c[0x0][0x380] ;  /* 0x00007000ff0c77ac */ /* 0x000e220008000c00 */
[----:B------:R-:W-:Y:S02]  /*0150*/  MOV R15, RZ ;  /* 0x000000ff000f7202 */ /* 0x000fe40000000f00 */
[----:B------:R-:W-:Y:S01]  /*0160*/  MOV R6, R7 ;  /* 0x0000000700067202 */ /* 0x000fe20000000f00 */
[----:B------:R-:W-:-:S04]  /*0170*/  ULOP3.LUT UR10, UR8, 0x7ffffff0, URZ, 0xc0, !UPT ;  /* 0x7ffffff0080a7892 */ /* 0x000fc8000f8ec0ff */
[----:B------:R-:W-:Y:S02]  /*0180*/  UIADD3 UR11, UPT, UPT, -UR10, URZ, URZ ;  /* 0x000000ff0a0b7290 */ /* 0x000fe4000fffe1ff */
[----:B------:R-:W-:Y:S01]  /*0190*/  MOV R8, UR10 ;  /* 0x0000000a00087c02 */ /* 0x000fe20008000f00 */
[----:B0-----:R-:W-:Y:S02]  /*01a0*/  UIADD3 UR4, UP2, UPT, UR14, 0x20, URZ ;  /* 0x000000200e047890 */ /* 0x001fe4000ff5e0ff */
[----:B------:R-:W-:Y:S02]  /*01b0*/  UIADD3 UR6, UP1, UPT, UR12, 0x20, URZ ;  /* 0x000000200c067890 */ /* 0x000fe4000ff3e0ff */
[----:B------:R-:W-:Y:S02]  /*01c0*/  UIADD3.X UR5, UPT, UPT, URZ, UR15, URZ, UP2, !UPT ;  /* 0x0000000fff057290 */ /* 0x000fe400097fe4ff */
[----:B------:R-:W-:Y:S01]  /*01d0*/  MOV R2, UR4 ;  /* 0x0000000400027c02 */ /* 0x000fe20008000f00 */
[----:B------:R-:W-:-:S03]  /*01e0*/  UIADD3.X UR7, UPT, UPT, URZ, UR13, URZ, UP1, !UPT ;  /* 0x0000000dff077290 */ /* 0x000fc60008ffe4ff */
[----:B------:R-:W-:-:S09]  /*01f0*/  MOV R3, UR5 ;  /* 0x0000000500037c02 */ /* 0x000fd20008000f00 */
.L_x_6:
[----:B------:R-:W-:Y:S01]  /*0200*/  MOV R4, UR6 ;  /* 0x0000000600047c02 */ /* 0x000fe20008000f00 */
[----:B------:R-:W2:Y:S01]  /*0210*/  LDG.E R17, desc[UR16][R2.64+-0x20] ;  /* 0xffffe01002117981 */ /* 0x000ea2000c1e1900 */
[----:B------:R-:W-:-:S03]  /*0220*/  MOV R5, UR7 ;  /* 0x0000000700057c02 */ /* 0x000fc60008000f00 */
[----:B------:R-:W3:Y:S01]  /*0230*/  LDG.E R25, desc[UR16][R2.64+-0x1c] ;  /* 0xffffe41002197981 */ /* 0x000ee2000c1e1900 */
[----:B------:R-:W-:-:S03]  /*0240*/  IMAD.WIDE R4, R6, 0x4, R4 ;  /* 0x0000000406047825 */ /* 0x000fc600078e0204 */
[----:B------:R-:W4:Y:S04]  /*0250*/  LDG.E R19, desc[UR16][R2.64+-0x18] ;  /* 0xffffe81002137981 */ /* 0x000f28000c1e1900 */
[----:B------:R-:W2:Y:S04]  /*0260*/  LDG.E R16, desc[UR16][R4.64+-0x20] ;  /* 0xffffe01004107981 */ /* 0x000ea8000c1e1900 */
[----:B------:R-:W3:Y:S04]  /*0270*/  LDG.E R18, desc[UR16][R4.64+-0x1c] ;  /* 0xffffe41004127981 */ /* 0x000ee8000c1e1900 */
[----:B------:R-:W4:Y:S04]  /*0280*/  LDG.E R20, desc[UR16][R4.64+-0x18] ;  /* 0xffffe81004147981 */ /* 0x000f28000c1e1900 */
[----:B------:R-:W5:Y:S04]  /*0290*/  LDG.E R22, desc[UR16][R2.64+-0x14] ;  /* 0xffffec1002167981 */ /* 0x000f68000c1e1900 */
        /* <DEDUP_REMOVED lines=8> */
[----:B------:R-:W5:Y:S01]  /*0320*/  LDG.E R14, desc[UR16][R4.64+-0x4] ;  /* 0xfffffc10040e7981 */ /* 0x000f62000c1e1900 */
[----:B--2---:R-:W-:-:S03]  /*0330*/  FFMA R17, R16, R17, R15 ;  /* 0x0000001110117223 */ /* 0x004fc6000000000f */
[----:B------:R-:W2:Y:S04]  /*0340*/  LDG.E R15, desc[UR16][R2.64] ;  /* 0x00000010020f7981 */ /* 0x000ea8000c1e1900 */
[----:B------:R-:W2:Y:S01]  /*0350*/  LDG.E R16, desc[UR16][R4.64] ;  /* 0x0000001004107981 */ /* 0x000ea2000c1e1900 */
[----:B---3--:R-:W-:-:S03]  /*0360*/  FFMA R25, R18, R25, R17 ;  /* 0x0000001912197223 */ /* 0x008fc60000000011 */
[----:B------:R-:W3:Y:S01]  /*0370*/  LDG.E R17, desc[UR16][R2.64+0x4] ;  /* 0x0000041002117981 */ /* 0x000ee2000c1e1900 */
[----:B----4-:R-:W-:-:S03]  /*0380*/  FFMA R26, R20, R19, R25 ;  /* 0x00000013141a7223 */ /* 0x010fc60000000019 */
[----:B------:R-:W3:Y:S04]  /*0390*/  LDG.E R18, desc[UR16][R4.64+0x4] ;  /* 0x0000041004127981 */ /* 0x000ee8000c1e1900 */
[----:B------:R-:W4:Y:S01]  /*03a0*/  LDG.E R20, desc[UR16][R2.64+0x8] ;  /* 0x0000081002147981 */ /* 0x000f22000c1e1900 */
[----:B-----5:R-:W-:-:S03]  /*03b0*/  FFMA R25, R21, R22, R26 ;  /* 0x0000001615197223 */ /* 0x020fc6000000001a */
[----:B------:R-:W4:Y:S04]  /*03c0*/  LDG.E R19, desc[UR16][R4.64+0x8] ;  /* 0x0000081004137981 */ /* 0x000f28000c1e1900 */
[----:B------:R-:W5:Y:S01]  /*03d0*/  LDG.E R22, desc[UR16][R2.64+0xc] ;  /* 0x00000c1002167981 */ /* 0x000f62000c1e1900 */
[----:B------:R-:W-:-:S03]  /*03e0*/  FFMA R25, R24, R23, R25 ;  /* 0x0000001718197223 */ /* 0x000fc60000000019 */
[----:B------:R-:W5:Y:S04]  /*03f0*/  LDG.E R21, desc[UR16][R4.64+0xc] ;  /* 0x00000c1004157981 */ /* 0x000f68000c1e1900 */
[----:B------:R-:W5:Y:S01]  /*0400*/  LDG.E R24, desc[UR16][R2.64+0x10] ;  /* 0x0000101002187981 */ /* 0x000f62000c1e1900 */
[----:B------:R-:W-:-:S03]  /*0410*/  FFMA R25, R10, R9, R25 ;  /* 0x000000090a197223 */ /* 0x000fc60000000019 */
[----:B------:R-:W5:Y:S04]  /*0420*/  LDG.E R23, desc[UR16][R4.64+0x10] ;  /* 0x0000101004177981 */ /* 0x000f68000c1e1900 */
[----:B------:R-:W5:Y:S01]  /*0430*/  LDG.E R10, desc[UR16][R2.64+0x14] ;  /* 0x00001410020a7981 */ /* 0x000f62000c1e1900 */
[----:B------:R-:W-:-:S03]  /*0440*/  FFMA R27, R12, R11, R25 ;  /* 0x0000000b0c1b7223 */ /* 0x000fc60000000019 */
[----:B------:R-:W5:Y:S04]  /*0450*/  LDG.E R9, desc[UR16][R4.64+0x14] ;  /* 0x0000141004097981 */ /* 0x000f68000c1e1900 */
[----:B------:R-:W5:Y:S04]  /*0460*/  LDG.E R11, desc[UR16][R2.64+0x18] ;  /* 0x00001810020b7981 */ /* 0x000f68000c1e1900 */
[----:B------:R-:W5:Y:S04]  /*0470*/  LDG.E R12, desc[UR16][R4.64+0x18] ;  /* 0x00001810040c7981 */ /* 0x000f68000c1e1900 */
[----:B------:R-:W5:Y:S04]  /*0480*/  LDG.E R25, desc[UR16][R4.64+0x1c] ;  /* 0x00001c1004197981 */ /* 0x000f68000c1e1900 */
[----:B------:R0:W5:Y:S01]  /*0490*/  LDG.E R26, desc[UR16][R2.64+0x1c] ;  /* 0x00001c10021a7981 */ /* 0x000162000c1e1900 */
[----:B------:R-:W-:Y:S01]  /*04a0*/  FFMA R13, R14, R13, R27 ;  /* 0x0000000d0e0d7223 */ /* 0x000fe2000000001b */
[----:B------:R-:W-:-:S04]  /*04b0*/  UIADD3 UR11, UPT, UPT, UR11, 0x10, URZ ;  /* 0x000000100b0b7890 */ /* 0x000fc8000fffe0ff */
[----:B------:R-:W-:Y:S01]  /*04c0*/  UISETP.NE.AND UP1, UPT, UR11, URZ, UPT ;  /* 0x000000ff0b00728c */ /* 0x000fe2000bf25270 */
[----:B0-----:R-:W-:Y:S02]  /*04d0*/  IADD3 R2, P0, PT, R2, 0x40, RZ ;  /* 0x0000004002027810 */ /* 0x001fe40007f1e0ff */
[----:B------:R-:W-:Y:S02]  /*04e0*/  IADD3 R6, PT, PT, R6, 0x10, RZ ;  /* 0x0000001006067810 */ /* 0x000fe40007ffe0ff */
[----:B------:R-:W-:Y:S01]  /*04f0*/  IADD3.X R3, PT, PT, RZ, R3, RZ, P0, !PT ;  /* 0x00000003ff037210 */ /* 0x000fe200007fe4ff */
[----:B--2---:R-:W-:-:S04]  /*0500*/  FFMA R13, R16, R15, R13 ;  /* 0x0000000f100d7223 */ /* 0x004fc8000000000d */
[----:B---3--:R-:W-:-:S04]  /*0510*/  FFMA R18, R18, R17, R13 ;  /* 0x0000001112127223 */ /* 0x008fc8000000000d */
[----:B----4-:R-:W-:-:S04]  /*0520*/  FFMA R18, R19, R20, R18 ;  /* 0x0000001413127223 */ /* 0x010fc80000000012 */
[----:B-----5:R-:W-:-:S04]  /*0530*/  FFMA R18, R21, R22, R18 ;  /* 0x0000001615127223 */ /* 0x020fc80000000012 */
[----:B------:R-:W-:-:S04]  /*0540*/  FFMA R18, R23, R24, R18 ;  /* 0x0000001817127223 */ /* 0x000fc80000000012 */
[----:B------:R-:W-:-:S04]  /*0550*/  FFMA R9, R9, R10, R18 ;  /* 0x0000000a09097223 */ /* 0x000fc80000000012 */
[----:B------:R-:W-:-:S04]  /*0560*/  FFMA R12, R12, R11, R9 ;  /* 0x0000000b0c0c7223 */ /* 0x000fc80000000009 */
[----:B------:R-:W-:Y:S01]  /*0570*/  FFMA R15, R25, R26, R12 ;  /* 0x0000001a190f7223 */ /* 0x000fe2000000000c */
[----:B------:R-:W-:Y:S06]  /*0580*/  BRA.U UP1, `(.L_x_6) ;  /* 0xfffffffd011c7547 */ /* 0x000fec000b83ffff */
.L_x_5:
[----:B------:R-:W-:Y:S05]  /*0590*/  BRA.U !UP0, `(.L_x_4) ;  /* 0x0000000508307547 */ /* 0x000fea000b800000 */
[----:B------:R-:W-:Y:S02]  /*05a0*/  UISETP.GE.U32.AND UP0, UPT, UR9, 0x8, UPT ;  /* 0x000000080900788c */ /* 0x000fe4000bf06070 */
[----:B------:R-:W-:-:S04]  /*05b0*/  ULOP3.LUT UR5, UR8, 0x7, URZ, 0xc0, !UPT ;  /* 0x0000000708057892 */ /* 0x000fc8000f8ec0ff */
[----:B------:R-:W-:-:S03]  /*05c0*/  UISETP.NE.AND UP1, UPT, UR5, URZ, UPT ;  /* 0x000000ff0500728c */ /* 0x000fc6000bf25270 */
[----:B------:R-:W-:Y:S08]  /*05d0*/  BRA.U !UP0, `(.L_x_7) ;  /* 0x0000000108787547 */ /* 0x000ff0000b800000 */
[----:B------:R-:W0:Y:S01]  /*05e0*/  LDC.64 R2, c[0x0][0x380] ;  /* 0x0000e000ff027b82 */ /* 0x000e220000000a00 */
[----:B------:R-:W-:-:S07]  /*05f0*/  IADD3 R9, PT, PT, R7, R8, RZ ;  /* 0x0000000807097210 */ /* 0x000fce0007ffe0ff */
[----:B------:R-:W1:Y:S01]  /*0600*/  LDC.64 R4, c[0x0][0x388] ;  /* 0x0000e200ff047b82 */ /* 0x000e620000000a00 */
[----:B0-----:R-:W-:-:S05]  /*0610*/  IMAD.WIDE R2, R9, 0x4, R2 ;  /* 0x0000000409027825 */ /* 0x001fca00078e0202 */
[----:B------:R-:W2:Y:S01]  /*0620*/  LDG.E R10, desc[UR16][R2.64] ;  /* 0x00000010020a7981 */ /* 0x000ea2000c1e1900 */
[----:B-1----:R-:W-:-:S03]  /*0630*/  IMAD.WIDE.U32 R4, R8, 0x4, R4 ;  /* 0x0000000408047825 */ /* 0x002fc600078e0004 */
[----:B------:R-:W3:Y:S04]  /*0640*/  LDG.E R13, desc[UR16][R2.64+0x4] ;  /* 0x00000410020d7981 */ /* 0x000ee8000c1e1900 */
[----:B------:R-:W2:Y:S04]  /*0650*/  LDG.E R11, desc[UR16][R4.64] ;  /* 0x00000010040b7981 */ /* 0x000ea8000c1e1900 */
[----:B------:R-:W3:Y:S04]  /*0660*/  LDG.E R12, desc[UR16][R4.64+0x4] ;  /* 0x00000410040c7981 */ /* 0x000ee8000c1e1900 */
[----:B------:R-:W4:Y:S04]  /*0670*/  LDG.E R17, desc[UR16][R2.64+0x8] ;  /* 0x0000081002117981 */ /* 0x000f28000c1e1900 */
        /* <DEDUP_REMOVED lines=11> */
[----:B------:R-:W-:Y:S01]  /*0730*/  IADD3 R8, PT, PT, R8, 0x8, RZ ;  /* 0x0000000808087810 */ /* 0x000fe20007ffe0ff */
[----:B--2---:R-:W-:-:S04]  /*0740*/  FFMA R10, R10, R11, R15 ;  /* 0x0000000b0a0a7223 */ /* 0x004fc8000000000f */
[----:B---3--:R-:W-:-:S04]  /*0750*/  FFMA R10, R13, R12, R10 ;  /* 0x0000000c0d0a7223 */ /* 0x008fc8000000000a */
[----:B----4-:R-:W-:-:S04]  /*0760*/  FFMA R10, R17, R14, R10 ;  /* 0x0000000e110a7223 */ /* 0x010fc8000000000a */
[----:B-----5:R-:W-:-:S04]  /*0770*/  FFMA R10, R19, R16, R10 ;  /* 0x00000010130a7223 */ /* 0x020fc8000000000a */
[----:B------:R-:W-:-:S04]  /*0780*/  FFMA R10, R21, R18, R10 ;  /* 0x00000012150a7223 */ /* 0x000fc8000000000a */
[----:B------:R-:W-:-:S04]  /*0790*/  FFMA R23, R23, R20, R10 ;  /* 0x0000001417177223 */ /* 0x000fc8000000000a */
[----:B------:R-:W-:-:S04]  /*07a0*/  FFMA R6, R6, R9, R23 ;  /* 0x0000000906067223 */ /* 0x000fc80000000017 */
[----:B------:R-:W-:-:S07]  /*07b0*/  FFMA R15, R25, R22, R6 ;  /* 0x00000016190f7223 */ /* 0x000fce0000000006 */
.L_x_7:
        /* <DEDUP_REMOVED lines=17> */
[----:B------:R-:W5:Y:S01]  /*08d0*/  LDG.E R14, desc[UR16][R4.64+0xc] ;  /* 0x00000c10040e7981 */ /* 0x000f62000c1e1900 */
[----:B------:R-:W-:Y:S01]  /*08e0*/  IADD3 R8, PT, PT, R8, 0x4, RZ ;  /* 0x0000000408087810 */ /* 0x000fe20007ffe0ff */
[----:B--2---:R-:W-:-:S04]  /*08f0*/  FFMA R6, R6, R9, R15 ;  /* 0x0000000906067223 */ /* 0x004fc8000000000f */
[----:B---3--:R-:W-:-:S04]  /*0900*/  FFMA R6, R11, R10, R6 ;  /* 0x0000000a0b067223 */ /* 0x008fc80000000006 */
[----:B----4-:R-:W-:-:S04]  /*0910*/  FFMA R6, R13, R12, R6 ;  /* 0x0000000c0d067223 */ /* 0x010fc80000000006 */
[----:B-----5:R-:W-:-:S07]  /*0920*/  FFMA R15, R17, R14, R6 ;  /* 0x0000000e110f7223 */ /* 0x020fce0000000006 */
.L_x_8:
[----:B------:R-:W-:Y:S05]  /*0930*/  BRA.U !UP1, `(.L_x_4) ;  /* 0x0000000109487547 */ /* 0x000fea000b800000 */
[----:B------:R-:W0:Y:S01]  /*0940*/  LDC.64 R2, c[0x0][0x388] ;  /* 0x0000e200ff027b82 */ /* 0x000e220000000a00 */
[----:B------:R-:W-:Y:S01]  /*0950*/  IADD3 R7, PT, PT, R7, R8, RZ ;  /* 0x0000000807077210 */ /* 0x000fe20007ffe0ff */
[----:B------:R-:W-:-:S06]  /*0960*/  UIADD3 UR4, UPT, UPT, -UR4, URZ, URZ ;  /* 0x000000ff04047290 */ /* 0x000fcc000fffe1ff */
[----:B------:R-:W1:Y:S01]  /*0970*/  LDC.64 R10, c[0x0][0x380] ;  /* 0x0000e000ff0a7b82 */ /* 0x000e620000000a00 */
[----:B0-----:R-:W-:-:S03]  /*0980*/  IMAD.WIDE.U32 R2, R8, 0x4, R2 ;  /* 0x0000000408027825 */ /* 0x001fc600078e0002 */
[----:B------:R-:W-:Y:S02]  /*0990*/  MOV R6, R2 ;  /* 0x0000000200067202 */ /* 0x000fe40000000f00 */
[----:B------:R-:W-:-:S07]  /*09a0*/  MOV R5, R3 ;  /* 0x0000000300057202 */ /* 0x000fce0000000f00 */
.L_x_9:
[----:B-1----:R-:W-:Y:S01]  /*09b0*/  IMAD.WIDE R2, R7, 0x4, R10 ;  /* 0x0000000407027825 */ /* 0x002fe200078e020a */
[----:B------:R-:W-:-:S05]  /*09c0*/  MOV R4, R6 ;  /* 0x0000000600047202 */ /* 0x000fca0000000f00 */
[----:B------:R-:W2:Y:S04]  /*09d0*/  LDG.E R2, desc[UR16][R2.64] ;  /* 0x0000001002027981 */ /* 0x000ea8000c1e1900 */
[----:B------:R0:W2:Y:S01]  /*09e0*/  LDG.E R4, desc[UR16][R4.64] ;  /* 0x0000001004047981 */ /* 0x0000a2000c1e1900 */
[----:B------:R-:W-:Y:S01]  /*09f0*/  UIADD3 UR4, UPT, UPT, UR4, 0x1, URZ ;  /* 0x0000000104047890 */ /* 0x000fe2000fffe0ff */
[----:B------:R-:W-:Y:S02]  /*0a00*/  IADD3 R6, P0, PT, R6, 0x4, RZ ;  /* 0x0000000406067810 */ /* 0x000fe40007f1e0ff */
[----:B------:R-:W-:Y:S01]  /*0a10*/  IADD3 R7, PT, PT, R7, 0x1, RZ ;  /* 0x0000000107077810 */ /* 0x000fe20007ffe0ff */
[----:B------:R-:W-:Y:S01]  /*0a20*/  UISETP.NE.AND UP0, UPT, UR4, URZ, UPT ;  /* 0x000000ff0400728c */ /* 0x000fe2000bf05270 */
[----:B0-----:R-:W-:Y:S01]  /*0a30*/  IADD3.X R5, PT, PT, RZ, R5, RZ, P0, !PT ;  /* 0x00000005ff057210 */ /* 0x001fe200007fe4ff */
[----:B--2---:R-:W-:-:S07]  /*0a40*/  FFMA R15, R2, R4, R15 ;  /* 0x00000004020f7223 */ /* 0x004fce000000000f */
[----:B------:R-:W-:Y:S05]  /*0a50*/  BRA.U UP0, `(.L_x_9) ;  /* 0xfffffffd00d47547 */ /* 0x000fea000b83ffff */
.L_x_4:
[----:B------:R-:W0:Y:S02]  /*0a60*/  LDC.64 R2, c[0x0][0x390] ;  /* 0x0000e400ff027b82 */ /* 0x000e240000000a00 */
[----:B0-----:R-:W-:-:S05]  /*0a70*/  IMAD.WIDE R2, R0, 0x4, R2 ;  /* 0x0000000400027825 */ /* 0x001fca00078e0202 */
[----:B------:R-:W-:Y:S01]  /*0a80*/  STG.E desc[UR16][R2.64], R15 ;  /* 0x0000000f02007986 */ /* 0x000fe2000c101910 */
[----:B------:R-:W-:Y:S05]  /*0a90*/  EXIT ;  /* 0x000000000000794d */ /* 0x000fea0003800000 */
.L_x_10:
        /* <DEDUP_REMOVED lines=14> */
.L_x_15:


//--------------------- .text._Z13vecDiffKernelPfS_S_i --------------------------
	.section	.text._Z13vecDiffKernelPfS_S_i,"ax",@progbits
	.align	128
        .global         _Z13vecDiffKernelPfS_S_i
        .type           _Z13vecDiffKernelPfS_S_i,@function
        .size           _Z13vecDiffKernelPfS_S_i,(.L_x_16 - _Z13vecDiffKernelPfS_S_i)
        .other          _Z13vecDiffKernelPfS_S_i,@"STO_CUDA_ENTRY STV_DEFAULT"
_Z13vecDiffKernelPfS_S_i:
.text._Z13vecDiffKernelPfS_S_i:
        /* <DEDUP_REMOVED lines=9> */
[----:B------:R-:W1:Y:S07]  /*0090*/  LDCU.64 UR4, c[0x0][0x358] ;  /* 0x00006b00ff0477ac */ /* 0x000e6e0008000a00 */
[----:B------:R-:W2:Y:S08]  /*00a0*/  LDC.64 R4, c[0x0][0x388] ;  /* 0x0000e200ff047b82 */ /* 0x000eb00000000a00 */
[----:B------:R-:W3:Y:S01]  /*00b0*/  LDC.64 R6, c[0x0][0x390] ;  /* 0x0000e400ff067b82 */ /* 0x000ee20000000a00 */
[----:B0-----:R-:W-:-:S06]  /*00c0*/  IMAD.WIDE R2, R9, 0x4, R2 ;  /* 0x0000000409027825 */ /* 0x001fcc00078e0202 */
[----:B-1----:R-:W4:Y:S01]  /*00d0*/  LDG.E R2, desc[UR4][R2.64] ;  /* 0x0000000402027981 */ /* 0x002f22000c1e1900 */
[----:B--2---:R-:W-:-:S06]  /*00e0*/  IMAD.WIDE R4, R9, 0x4, R4 ;  /* 0x0000000409047825 */ /* 0x004fcc00078e0204 */
[----:B------:R-:W4:Y:S01]  /*00f0*/  LDG.E R5, desc[UR4][R4.64] ;  /* 0x0000000404057981 */ /* 0x000f22000c1e1900 */
[----:B---3--:R-:W-:-:S04]  /*0100*/  IMAD.WIDE R6, R9, 0x4, R6 ;  /* 0x0000000409067825 */ /* 0x008fc800078e0206 */
[----:B----4-:R-:W-:-:S05]  /*0110*/  FADD R9, R2, -R5 ;  /* 0x8000000502097221 */ /* 0x010fca0000000000 */
[----:B------:R-:W-:Y:S01]  /*0120*/  STG.E desc[UR4][R6.64], R9 ;  /* 0x0000000906007986 */ /* 0x000fe2000c101904 */
[----:B------:R-:W-:Y:S05]  /*0130*/  EXIT ;  /* 0x000000000000794d */ /* 0x000fea0003800000 */
.L_x_11:
        /* <DEDUP_REMOVED lines=12> */
.L_x_16:


//--------------------- .text._Z12vecAddKernelPfS_S_i --------------------------
	.section	.text._Z12vecAddKernelPfS_S_i,"ax",@progbits
	.align	128
        .global         _Z12vecAddKernelPfS_S_i
        .type           _Z12vecAddKernelPfS_S_i,@function
        .size           _Z12vecAddKernelPfS_S_i,(.L_x_17 - _Z12vecAddKernelPfS_S_i)
        .other          _Z12vecAddKernelPfS_S_i,@"STO_CUDA_ENTRY STV_DEFAULT"
_Z12vecAddKernelPfS_S_i:
.text._Z12vecAddKernelPfS_S_i:
        /* <DEDUP_REMOVED lines=17> */
[----:B----4-:R-:W-:-:S05]  /*0110*/  FADD R9, R2, R5 ;  /* 0x0000000502097221 */ /* 0x010fca0000000000 */
[----:B------:R-:W-:Y:S01]  /*0120*/  STG.E desc[UR4][R6.64], R9 ;  /* 0x0000000906007986 */ /* 0x000fe2000c101904 */
[----:B------:R-:W-:Y:S05]  /*0130*/  EXIT ;  /* 0x000000000000794d */ /* 0x000fea0003800000 */
.L_x_12:
        /* <DEDUP_REMOVED lines=12> */
.L_x_17:


//--------------------- .nv.shared._Z13dotProdKernelPfS_S_i --------------------------
	.section	.nv.shared._Z13dotProdKernelPfS_S_i,"aw",@nobits
	.sectionflags	@""
	.align	4
.nv.shared._Z13dotProdKernelPfS_S_i:
	.zero		2048


//--------------------- .nv.shared.reserved.0     --------------------------
	.section	.nv.shared.reserved.0,"aw",@nobits
	.weak		__nv_reservedSMEM_offset_0_alias
	.size		__nv_reservedSMEM_offset_0_alias, 0, 64
	.other		__nv_reservedSMEM_offset_0_alias,@"STO_CUDA_RESERVED_SHARED STV_DEFAULT"
__nv_reservedSMEM_offset_0_alias:
	.zero		0
	.zero		64


//--------------------- .nv.constant0._Z13dotProdKernelPfS_S_i --------------------------
	.section	.nv.constant0._Z13dotProdKernelPfS_S_i,"a",@progbits
	.sectionflags	@""
	.align	4
.nv.constant0._Z13dotProdKernelPfS_S_i:
	.zero		924


//--------------------- .nv.constant0._Z16scalarProdKernelPffS_i --------------------------
	.section	.nv.constant0._Z16scalarProdKernelPffS_i,"a",@progbits
	.sectionflags	@""
	.align	4
.nv.constant0._Z16scalarProdKernelPffS_i:
	.zero		924


//--------------------- .nv.constant0._Z19matrixVecMultKernelPfS_S_ii --------------------------
	.section	.nv.constant0._Z19matrixVecMultKernelPfS_S_ii,"a",@progbits
	.sectionflags	@""
	.align	4
.nv.constant0._Z19matrixVecMultKernelPfS_S_ii:
	.zero		928


//--------------------- .nv.constant0._Z13vecDiffKernelPfS_S_i --------------------------
	.section	.nv.constant0._Z13vecDiffKernelPfS_S_i,"a",@progbits
	.sectionflags	@""
	.align	4
.nv.constant0._Z13vecDiffKernelPfS_S_i:
	.zero		924


//--------------------- .nv.constant0._Z12vecAddKernelPfS_S_i --------------------------
	.section	.nv.constant0._Z12vecAddKernelPfS_S_i,"a",@progbits
	.sectionflags	@""
	.align	4
.nv.constant0._Z12vecAddKernelPfS_S_i:
	.zero		924


//--------------------- SYMBOLS --------------------------

	.type		.nv.reservedSmem.offset0,@object
	.size		.nv.reservedSmem.offset0,0x4
	.type		.nv.reservedSmem.cap,@object
	.size		.nv.reservedSmem.cap,0x4
